//
// Generated by NVIDIA NVVM Compiler
//
// Compiler Build ID: CL-36424714
// Cuda compilation tools, release 13.0, V13.0.88
// Based on NVVM 20.0.0
//

.version 9.0
.target sm_100
.address_size 64

	// .globl	_Z6kernelPfi

.visible .entry _Z6kernelPfi(
	.param .u64 .ptr .align 1 _Z6kernelPfi_param_0,
	.param .u32 _Z6kernelPfi_param_1
)
{
	.reg .pred 	%p<2>;
	.reg .b32 	%r<6>;
	.reg .b32 	%f<4>;
	.reg .b64 	%rd<5>;

	ld.param.u64 	%rd1, [_Z6kernelPfi_param_0];
	ld.param.u32 	%r2, [_Z6kernelPfi_param_1];
	mov.u32 	%r3, %ctaid.x;
	mov.u32 	%r4, %ntid.x;
	mov.u32 	%r5, %tid.x;
	mad.lo.s32 	%r1, %r3, %r4, %r5;
	setp.ge.s32 	%p1, %r1, %r2;
	@%p1 bra 	$L__BB0_2;
	cvta.to.global.u64 	%rd2, %rd1;
	mul.wide.s32 	%rd3, %r1, 4;
	add.s64 	%rd4, %rd2, %rd3;
	ld.global.f32 	%f1, [%rd4];
	sqrt.rn.f32 	%f2, %f1;
	add.f32 	%f3, %f2, %f2;
	st.global.f32 	[%rd4], %f3;
$L__BB0_2:
	ret;

}


// ===== COMPILED SASS (sm_100) =====

	.target	sm_100

	.elftype	@"ET_EXEC"


//--------------------- .note.nv.tkinfo           --------------------------
	.section	.note.nv.tkinfo,"",@"SHT_NOTE"
	.sectionflags	@"SHF_NOTE_NV_TKINFO"
	.tkinfo
        /*0018*/ 	.word	0x00000002
        /*0030*/ 	.string	""
        /*0030*/ 	.string	"ptxas"
        /*0030*/ 	.string	"Cuda compilation tools, release 13.0, V13.0.88"
        /*0030*/ 	.string	"Build cuda_13.0.r13.0/compiler.36424714_0"
        /*0030*/ 	.string	"-arch sm_100 -m 64 "



//--------------------- .note.nv.cuinfo           --------------------------
	.section	.note.nv.cuinfo,"",@"SHT_NOTE"
	.sectionflags	@"SHF_NOTE_NV_CUINFO"
        /*0018*/ 	.short	0x0002
        /*001a*/ 	.short	0x0064
        /*001c*/ 	.short	0x0082
	.zero		2


//--------------------- .nv.info                  --------------------------
	.section	.nv.info,"",@"SHT_CUDA_INFO"
	.align	4


	//----- nvinfo : EIATTR_REGCOUNT
	.align		4
        /*0000*/ 	.byte	0x04, 0x2f
        /*0002*/ 	.short	(.L_1 - .L_0)
	.align		4
.L_0:
        /*0004*/ 	.word	index@(_Z6kernelPfi)
        /*0008*/ 	.word	0x0000000c


	//----- nvinfo : EIATTR_FRAME_SIZE
	.align		4
.L_1:
        /*000c*/ 	.byte	0x04, 0x11
        /*000e*/ 	.short	(.L_3 - .L_2)
	.align		4
.L_2:
        /*0010*/ 	.word	index@($__internal_0_$__cuda_sm20_sqrt_rn_f32_slowpath)
        /*0014*/ 	.word	0x00000000


	//----- nvinfo : EIATTR_FRAME_SIZE
	.align		4
.L_3:
        /*0018*/ 	.byte	0x04, 0x11
        /*001a*/ 	.short	(.L_5 - .L_4)
	.align		4
.L_4:
        /*001c*/ 	.word	index@(_Z6kernelPfi)
        /*0020*/ 	.word	0x00000000


	//----- nvinfo : EIATTR_MIN_STACK_SIZE
	.align		4
.L_5:
        /*0024*/ 	.byte	0x04, 0x12
        /*0026*/ 	.short	(.L_7 - .L_6)
	.align		4
.L_6:
        /*0028*/ 	.word	index@(_Z6kernelPfi)
        /*002c*/ 	.word	0x00000000
.L_7:


//--------------------- .nv.compat                --------------------------
	.section	.nv.compat,"",@"SHT_CUDA_COMPAT_INFO"
	.align	4
        /*0000*/ 	.byte	0x02, 0x09, 0x00, 0x00, 0x02, 0x02, 0x01, 0x00, 0x02, 0x05, 0x05, 0x00, 0x03, 0x07, 0x01, 0x01
        /*0010*/ 	.byte	0x02, 0x03, 0x00, 0x00, 0x02, 0x06, 0x01, 0x00, 0x04, 0x0b, 0x08, 0x00, 0x01, 0x00, 0x00, 0x00
        /*0020*/ 	.byte	0x00, 0x00, 0x00, 0x00


//--------------------- .nv.info._Z6kernelPfi     --------------------------
	.section	.nv.info._Z6kernelPfi,"",@"SHT_CUDA_INFO"
	.sectionflags	@""
	.align	4


	//----- nvinfo : EIATTR_CUDA_API_VERSION
	.align		4
        /*0000*/ 	.byte	0x04, 0x37
        /*0002*/ 	.short	(.L_9 - .L_8)
.L_8:
        /*0004*/ 	.word	0x00000082


	//----- nvinfo : EIATTR_KPARAM_INFO
	.align		4
.L_9:
        /*0008*/ 	.byte	0x04, 0x17
        /*000a*/ 	.short	(.L_11 - .L_10)
.L_10:
        /*000c*/ 	.word	0x00000000
        /*0010*/ 	.short	0x0001
        /*0012*/ 	.short	0x0008
        /*0014*/ 	.byte	0x00, 0xf0, 0x11, 0x00


	//----- nvinfo : EIATTR_KPARAM_INFO
	.align		4
.L_11:
        /*0018*/ 	.byte	0x04, 0x17
        /*001a*/ 	.short	(.L_13 - .L_12)
.L_12:
        /*001c*/ 	.word	0x00000000
        /*0020*/ 	.short	0x0000
        /*0022*/ 	.short	0x0000
        /*0024*/ 	.byte	0x00, 0xf5, 0x21, 0x00


	//----- nvinfo : EIATTR_SPARSE_MMA_MASK
	.align		4
.L_13:
        /*0028*/ 	.byte	0x03, 0x50
        /*002a*/ 	.short	0x0000


	//----- nvinfo : EIATTR_MAXREG_COUNT
	.align		4
        /*002c*/ 	.byte	0x03, 0x1b
        /*002e*/ 	.short	0x00ff


	//----- nvinfo : EIATTR_MERCURY_ISA_VERSION
	.align		4
        /*0030*/ 	.byte	0x03, 0x5f
        /*0032*/ 	.short	0x0101


	//----- nvinfo : EIATTR_VRC_CTA_INIT_COUNT
	.align		4
        /*0034*/ 	.byte	0x02, 0x4a
	.zero		1
	.zero		1


	//----- nvinfo : EIATTR_EXIT_INSTR_OFFSETS
	.align		4
        /*0038*/ 	.byte	0x04, 0x1c
        /*003a*/ 	.short	(.L_15 - .L_14)


	//   ....[0]....
.L_14:
        /*003c*/ 	.word	0x00000070


	//   ....[1]....
        /*0040*/ 	.word	0x000001b0


	//----- nvinfo : EIATTR_CRS_STACK_SIZE
	.align		4
.L_15:
        /*0044*/ 	.byte	0x04, 0x1e
        /*0046*/ 	.short	(.L_17 - .L_16)
.L_16:
        /*0048*/ 	.word	0x00000000


	//----- nvinfo : EIATTR_CBANK_PARAM_SIZE
	.align		4
.L_17:
        /*004c*/ 	.byte	0x03, 0x19
        /*004e*/ 	.short	0x000c


	//----- nvinfo : EIATTR_PARAM_CBANK
	.align		4
        /*0050*/ 	.byte	0x04, 0x0a
        /*0052*/ 	.short	(.L_19 - .L_18)
	.align		4
.L_18:
        /*0054*/ 	.word	index@(.nv.constant0._Z6kernelPfi)
        /*0058*/ 	.short	0x0380
        /*005a*/ 	.short	0x000c


	//----- nvinfo : EIATTR_SW_WAR
	.align		4
.L_19:
        /*005c*/ 	.byte	0x04, 0x36
        /*005e*/ 	.short	(.L_21 - .L_20)
.L_20:
        /*0060*/ 	.word	0x00000008
.L_21:


//--------------------- .nv.callgraph             --------------------------
	.section	.nv.callgraph,"",@"SHT_CUDA_CALLGRAPH"
	.align	4
	.sectionentsize	8
	.align		4
        /*0000*/ 	.word	0x00000000
	.align		4
        /*0004*/ 	.word	0xffffffff
	.align		4
        /*0008*/ 	.word	0x00000000
	.align		4
        /*000c*/ 	.word	0xfffffffe
	.align		4
        /*0010*/ 	.word	0x00000000
	.align		4
        /*0014*/ 	.word	0xfffffffd
	.align		4
        /*0018*/ 	.word	0x00000000
	.align		4
        /*001c*/ 	.word	0xfffffffc


//--------------------- .text._Z6kernelPfi        --------------------------
	.section	.text._Z6kernelPfi,"ax",@progbits
	.align	128
        .global         _Z6kernelPfi
        .type           _Z6kernelPfi,@function
        .size           _Z6kernelPfi,(.L_x_5 - _Z6kernelPfi)
        .other          _Z6kernelPfi,@"STO_CUDA_ENTRY STV_DEFAULT"
_Z6kernelPfi:
.text._Z6kernelPfi:
[----:B------:R-:W-:Y:S01]  /*0000*/  LDC R1, c[0x0][0x37c] ;  /* 0x0000df00ff017b82 */ /* 0x000fe20000000800 */
[----:B------:R-:W0:Y:S07]  /*0010*/  S2R R0, SR_TID.X ;  /* 0x0000000000007919 */ /* 0x000e2e0000002100 */
[----:B------:R-:W0:Y:S01]  /*0020*/  S2UR UR4, SR_CTAID.X ;  /* 0x00000000000479c3 */ /* 0x000e220000002500 */
[----:B------:R-:W1:Y:S07]  /*0030*/  LDCU UR5, c[0x0][0x388] ;  /* 0x00007100ff0577ac */ /* 0x000e6e0008000800 */
[----:B------:R-:W0:Y:S02]  /*0040*/  LDC R5, c[0x0][0x360] ;  /* 0x0000d800ff057b82 */ /* 0x000e240000000800 */
[----:B0-----:R-:W-:-:S05]  /*0050*/  IMAD R5, R5, UR4, R0 ;  /* 0x0000000405057c24 */ /* 0x001fca000f8e0200 */
[----:B-1----:R-:W-:-:S13]  /*0060*/  ISETP.GE.AND P0, PT, R5, UR5, PT ;  /* 0x0000000505007c0c */ /* 0x002fda000bf06270 */
[----:B------:R-:W-:Y:S05]  /*0070*/  @P0 EXIT ;  /* 0x000000000000094d */ /* 0x000fea0003800000 */
[----:B------:R-:W0:Y:S01]  /*0080*/  LDC.64 R2, c[0x0][0x380] ;  /* 0x0000e000ff027b82 */ /* 0x000e220000000a00 */
[----:B------:R-:W1:Y:S01]  /*0090*/  LDCU.64 UR4, c[0x0][0x358] ;  /* 0x00006b00ff0477ac */ /* 0x000e620008000a00 */
[----:B0-----:R-:W-:-:S05]  /*00a0*/  IMAD.WIDE R2, R5, 0x4, R2 ;  /* 0x0000000405027825 */ /* 0x001fca00078e0202 */
[----:B-1----:R-:W2:Y:S01]  /*00b0*/  LDG.E R0, desc[UR4][R2.64] ;  /* 0x0000000402007981 */ /* 0x002ea2000c1e1900 */
[----:B------:R-:W-:Y:S01]  /*00c0*/  BSSY.RECONVERGENT B0, `(.L_x_0) ;  /* 0x000000c000007945 */ /* 0x000fe20003800200 */
[----:B--2---:R-:W-:Y:S01]  /*00d0*/  IADD3 R4, PT, PT, R0, -0xd000000, RZ ;  /* 0xf300000000047810 */ /* 0x004fe20007ffe0ff */
[----:B------:R0:W1:Y:S03]  /*00e0*/  MUFU.RSQ R5, R0 ;  /* 0x0000000000057308 */ /* 0x0000660000001400 */
[----:B------:R-:W-:-:S13]  /*00f0*/  ISETP.GT.U32.AND P0, PT, R4, 0x727fffff, PT ;  /* 0x727fffff0400780c */ /* 0x000fda0003f04070 */
[----:B0-----:R-:W-:Y:S05]  /*0100*/  @!P0 BRA `(.L_x_1) ;  /* 0x00000000000c8947 */ /* 0x001fea0003800000 */
[----:B------:R-:W-:-:S07]  /*0110*/  MOV R9, 0x130 ;  /* 0x0000013000097802 */ /* 0x000fce0000000f00 */
[----:B-1----:R-:W-:Y:S05]  /*0120*/  CALL.REL.NOINC `($__internal_0_$__cuda_sm20_sqrt_rn_f32_slowpath) ;  /* 0x0000000000247944 */ /* 0x002fea0003c00000 */
[----:B------:R-:W-:Y:S05]  /*0130*/  BRA `(.L_x_2) ;  /* 0x0000000000107947 */ /* 0x000fea0003800000 */
.L_x_1:
[----:B-1----:R-:W-:Y:S01]  /*0140*/  FMUL.FTZ R7, R0, R5 ;  /* 0x0000000500077220 */ /* 0x002fe20000410000 */
[----:B------:R-:W-:-:S03]  /*0150*/  FMUL.FTZ R5, R5, 0.5 ;  /* 0x3f00000005057820 */ /* 0x000fc60000410000 */
[----:B------:R-:W-:-:S04]  /*0160*/  FFMA R0, -R7, R7, R0 ;  /* 0x0000000707007223 */ /* 0x000fc80000000100 */
[----:B------:R-:W-:-:S07]  /*0170*/  FFMA R0, R0, R5, R7 ;  /* 0x0000000500007223 */ /* 0x000fce0000000007 */
.L_x_2:
[----:B------:R-:W-:Y:S05]  /*0180*/  BSYNC.RECONVERGENT B0 ;  /* 0x0000000000007941 */ /* 0x000fea0003800200 */
.L_x_0:
[----:B------:R-:W-:-:S05]  /*0190*/  FADD R5, R0, R0 ;  /* 0x0000000000057221 */ /* 0x000fca0000000000 */
[----:B------:R-:W-:Y:S01]  /*01a0*/  STG.E desc[UR4][R2.64], R5 ;  /* 0x0000000502007986 */ /* 0x000fe2000c101904 */
[----:B------:R-:W-:Y:S05]  /*01b0*/  EXIT ;  /* 0x000000000000794d */ /* 0x000fea0003800000 */
        .weak           $__internal_0_$__cuda_sm20_sqrt_rn_f32_slowpath
        .type           $__internal_0_$__cuda_sm20_sqrt_rn_f32_slowpath,@function
        .size           $__internal_0_$__cuda_sm20_sqrt_rn_f32_slowpath,(.L_x_5 - $__internal_0_$__cuda_sm20_sqrt_rn_f32_slowpath)
$__internal_0_$__cuda_sm20_sqrt_rn_f32_slowpath:
[----:B------:R-:W-:-:S13]  /*01c0*/  LOP3.LUT P0, RZ, R0, 0x7fffffff, RZ, 0xc0, !PT ;  /* 0x7fffffff00ff7812 */ /* 0x000fda000780c0ff */
[----:B------:R-:W-:Y:S01]  /*01d0*/  @!P0 MOV R4, R0 ;  /* 0x0000000000048202 */ /* 0x000fe20000000f00 */
[----:B------:R-:W-:Y:S06]  /*01e0*/  @!P0 BRA `(.L_x_3) ;  /* 0x0000000000408947 */ /* 0x000fec0003800000 */
[----:B------:R-:W-:-:S13]  /*01f0*/  FSETP.GEU.FTZ.AND P0, PT, R0, RZ, PT ;  /* 0x000000ff0000720b */ /* 0x000fda0003f1e000 */
[----:B------:R-:W-:Y:S01]  /*0200*/  @!P0 MOV R4, 0x7fffffff ;  /* 0x7fffffff00048802 */ /* 0x000fe20000000f00 */
[----:B------:R-:W-:Y:S06]  /*0210*/  @!P0 BRA `(.L_x_3) ;  /* 0x0000000000348947 */ /* 0x000fec0003800000 */
[----:B------:R-:W-:-:S13]  /*0220*/  FSETP.GTU.FTZ.AND P0, PT, |R0|, +INF , PT ;  /* 0x7f8000000000780b */ /* 0x000fda0003f1c200 */
[----:B------:R-:W-:Y:S01]  /*0230*/  @P0 FADD.FTZ R4, R0, 1 ;  /* 0x3f80000000040421 */ /* 0x000fe20000010000 */
[----:B------:R-:W-:Y:S06]  /*0240*/  @P0 BRA `(.L_x_3) ;  /* 0x0000000000280947 */ /* 0x000fec0003800000 */
[----:B------:R-:W-:-:S13]  /*0250*/  FSETP.NEU.FTZ.AND P0, PT, |R0|, +INF , PT ;  /* 0x7f8000000000780b */ /* 0x000fda0003f1d200 */
[----:B------:R-:W-:-:S04]  /*0260*/  @P0 FFMA R5, R0, 1.84467440737095516160e+19, RZ ;  /* 0x5f80000000050823 */ /* 0x000fc800000000ff */
[----:B------:R-:W0:Y:S02]  /*0270*/  @P0 MUFU.RSQ R4, R5 ;  /* 0x0000000500040308 */ /* 0x000e240000001400 */
[----:B0-----:R-:W-:Y:S01]  /*0280*/  @P0 FMUL.FTZ R6, R5, R4 ;  /* 0x0000000405060220 */ /* 0x001fe20000410000 */
[----:B------:R-:W-:Y:S01]  /*0290*/  @P0 FMUL.FTZ R8, R4, 0.5 ;  /* 0x3f00000004080820 */ /* 0x000fe20000410000 */
[----:B------:R-:W-:Y:S02]  /*02a0*/  @!P0 MOV R4, R0 ;  /* 0x0000000000048202 */ /* 0x000fe40000000f00 */
[----:B------:R-:W-:-:S04]  /*02b0*/  @P0 FADD.FTZ R7, -R6, -RZ ;  /* 0x800000ff06070221 */ /* 0x000fc80000010100 */
[----:B------:R-:W-:-:S04]  /*02c0*/  @P0 FFMA R7, R6, R7, R5 ;  /* 0x0000000706070223 */ /* 0x000fc80000000005 */
[----:B------:R-:W-:-:S04]  /*02d0*/  @P0 FFMA R7, R7, R8, R6 ;  /* 0x0000000807070223 */ /* 0x000fc80000000006 */
[----:B------:R-:W-:-:S07]  /*02e0*/  @P0 FMUL.FTZ R4, R7, 2.3283064365386962891e-10 ;  /* 0x2f80000007040820 */ /* 0x000fce0000410000 */
.L_x_3:
[----:B------:R-:W-:Y:S01]  /*02f0*/  HFMA2 R5, -RZ, RZ, 0, 0 ;  /* 0x00000000ff057431 */ /* 0x000fe200000001ff */
[----:B------:R-:W-:Y:S02]  /*0300*/  MOV R0, R4 ;  /* 0x0000000400007202 */ /* 0x000fe40000000f00 */
[----:B------:R-:W-:-:S04]  /*0310*/  MOV R4, R9 ;  /* 0x0000000900047202 */ /* 0x000fc80000000f00 */
[----:B------:R-:W-:Y:S05]  /*0320*/  RET.REL.NODEC R4 `(_Z6kernelPfi) ;  /* 0xfffffffc04347950 */ /* 0x000fea0003c3ffff */
.L_x_4:
[----:B------:R-:W-:-:S00]  /*0330*/  BRA `(.L_x_4) ;  /* 0xfffffffc00fc7947 */ /* 0x000fc0000383ffff */
[----:B------:R-:W-:-:S00]  /*0340*/  NOP ;  /* 0x0000000000007918 */ /* 0x000fc00000000000 */
        /* <DEDUP_REMOVED lines=11> */
.L_x_5:


//--------------------- .nv.shared.reserved.0     --------------------------
	.section	.nv.shared.reserved.0,"aw",@nobits
	.weak		__nv_reservedSMEM_offset_0_alias
	.size		__nv_reservedSMEM_offset_0_alias, 0, 64
	.other		__nv_reservedSMEM_offset_0_alias,@"STO_CUDA_RESERVED_SHARED STV_DEFAULT"
__nv_reservedSMEM_offset_0_alias:
	.zero		0
	.zero		64


//--------------------- .nv.constant0._Z6kernelPfi --------------------------
	.section	.nv.constant0._Z6kernelPfi,"a",@progbits
	.sectionflags	@""
	.align	4
.nv.constant0._Z6kernelPfi:
	.zero		908


//--------------------- SYMBOLS --------------------------

	.type		.nv.reservedSmem.offset0,@object
	.size		.nv.reservedSmem.offset0,0x4
